//
// Generated by NVIDIA NVVM Compiler
//
// Compiler Build ID: CL-36424714
// Cuda compilation tools, release 13.0, V13.0.88
// Based on NVVM 20.0.0
//

.version 9.0
.target sm_100
.address_size 64

	// .globl	_Z5myAddPfS_S_i

.visible .entry _Z5myAddPfS_S_i(
	.param .u64 .ptr .align 1 _Z5myAddPfS_S_i_param_0,
	.param .u64 .ptr .align 1 _Z5myAddPfS_S_i_param_1,
	.param .u64 .ptr .align 1 _Z5myAddPfS_S_i_param_2,
	.param .u32 _Z5myAddPfS_S_i_param_3
)
{
	.reg .pred 	%p<2>;
	.reg .b32 	%r<7>;
	.reg .b32 	%f<13>;
	.reg .b64 	%rd<11>;

	ld.param.u64 	%rd1, [_Z5myAddPfS_S_i_param_0];
	ld.param.u64 	%rd2, [_Z5myAddPfS_S_i_param_1];
	ld.param.u64 	%rd3, [_Z5myAddPfS_S_i_param_2];
	ld.param.u32 	%r2, [_Z5myAddPfS_S_i_param_3];
	mov.u32 	%r3, %ctaid.x;
	mov.u32 	%r4, %ntid.x;
	mov.u32 	%r5, %tid.x;
	mad.lo.s32 	%r6, %r3, %r4, %r5;
	shl.b32 	%r1, %r6, 2;
	setp.ge.s32 	%p1, %r1, %r2;
	@%p1 bra 	$L__BB0_2;
	cvta.to.global.u64 	%rd4, %rd1;
	cvta.to.global.u64 	%rd5, %rd2;
	cvta.to.global.u64 	%rd6, %rd3;
	mul.wide.s32 	%rd7, %r1, 4;
	add.s64 	%rd8, %rd4, %rd7;
	ld.global.v4.f32 	{%f1, %f2, %f3, %f4}, [%rd8];
	add.s64 	%rd9, %rd5, %rd7;
	ld.global.v4.f32 	{%f5, %f6, %f7, %f8}, [%rd9];
	add.f32 	%f9, %f1, %f5;
	add.f32 	%f10, %f2, %f6;
	add.f32 	%f11, %f3, %f7;
	add.f32 	%f12, %f4, %f8;
	add.s64 	%rd10, %rd6, %rd7;
	st.global.v4.f32 	[%rd10], {%f9, %f10, %f11, %f12};
$L__BB0_2:
	ret;

}


// ===== COMPILED SASS (sm_100) =====

	.target	sm_100

	.elftype	@"ET_EXEC"


//--------------------- .note.nv.tkinfo           --------------------------
	.section	.note.nv.tkinfo,"",@"SHT_NOTE"
	.sectionflags	@"SHF_NOTE_NV_TKINFO"
	.tkinfo
        /*0018*/ 	.word	0x00000002
        /*0030*/ 	.string	""
        /*0030*/ 	.string	"ptxas"
        /*0030*/ 	.string	"Cuda compilation tools, release 13.0, V13.0.88"
        /*0030*/ 	.string	"Build cuda_13.0.r13.0/compiler.36424714_0"
        /*0030*/ 	.string	"-arch sm_100 -m 64 "



//--------------------- .note.nv.cuinfo           --------------------------
	.section	.note.nv.cuinfo,"",@"SHT_NOTE"
	.sectionflags	@"SHF_NOTE_NV_CUINFO"
        /*0018*/ 	.short	0x0002
        /*001a*/ 	.short	0x0064
        /*001c*/ 	.short	0x0082
	.zero		2


//--------------------- .nv.info                  --------------------------
	.section	.nv.info,"",@"SHT_CUDA_INFO"
	.align	4


	//----- nvinfo : EIATTR_REGCOUNT
	.align		4
        /*0000*/ 	.byte	0x04, 0x2f
        /*0002*/ 	.short	(.L_1 - .L_0)
	.align		4
.L_0:
        /*0004*/ 	.word	index@(_Z5myAddPfS_S_i)
        /*0008*/ 	.word	0x00000016


	//----- nvinfo : EIATTR_FRAME_SIZE
	.align		4
.L_1:
        /*000c*/ 	.byte	0x04, 0x11
        /*000e*/ 	.short	(.L_3 - .L_2)
	.align		4
.L_2:
        /*0010*/ 	.word	index@(_Z5myAddPfS_S_i)
        /*0014*/ 	.word	0x00000000


	//----- nvinfo : EIATTR_MIN_STACK_SIZE
	.align		4
.L_3:
        /*0018*/ 	.byte	0x04, 0x12
        /*001a*/ 	.short	(.L_5 - .L_4)
	.align		4
.L_4:
        /*001c*/ 	.word	index@(_Z5myAddPfS_S_i)
        /*0020*/ 	.word	0x00000000
.L_5:


//--------------------- .nv.compat                --------------------------
	.section	.nv.compat,"",@"SHT_CUDA_COMPAT_INFO"
	.align	4
        /*0000*/ 	.byte	0x02, 0x09, 0x00, 0x00, 0x02, 0x02, 0x01, 0x00, 0x02, 0x05, 0x05, 0x00, 0x03, 0x07, 0x01, 0x01
        /*0010*/ 	.byte	0x02, 0x03, 0x00, 0x00, 0x02, 0x06, 0x01, 0x00, 0x04, 0x0b, 0x08, 0x00, 0x09, 0x00, 0x00, 0x00
        /*0020*/ 	.byte	0x00, 0x00, 0x00, 0x00


//--------------------- .nv.info._Z5myAddPfS_S_i  --------------------------
	.section	.nv.info._Z5myAddPfS_S_i,"",@"SHT_CUDA_INFO"
	.sectionflags	@""
	.align	4


	//----- nvinfo : EIATTR_CUDA_API_VERSION
	.align		4
        /*0000*/ 	.byte	0x04, 0x37
        /*0002*/ 	.short	(.L_7 - .L_6)
.L_6:
        /*0004*/ 	.word	0x00000082


	//----- nvinfo : EIATTR_KPARAM_INFO
	.align		4
.L_7:
        /*0008*/ 	.byte	0x04, 0x17
        /*000a*/ 	.short	(.L_9 - .L_8)
.L_8:
        /*000c*/ 	.word	0x00000000
        /*0010*/ 	.short	0x0003
        /*0012*/ 	.short	0x0018
        /*0014*/ 	.byte	0x00, 0xf0, 0x11, 0x00


	//----- nvinfo : EIATTR_KPARAM_INFO
	.align		4
.L_9:
        /*0018*/ 	.byte	0x04, 0x17
        /*001a*/ 	.short	(.L_11 - .L_10)
.L_10:
        /*001c*/ 	.word	0x00000000
        /*0020*/ 	.short	0x0002
        /*0022*/ 	.short	0x0010
        /*0024*/ 	.byte	0x00, 0xf5, 0x21, 0x00


	//----- nvinfo : EIATTR_KPARAM_INFO
	.align		4
.L_11:
        /*0028*/ 	.byte	0x04, 0x17
        /*002a*/ 	.short	(.L_13 - .L_12)
.L_12:
        /*002c*/ 	.word	0x00000000
        /*0030*/ 	.short	0x0001
        /*0032*/ 	.short	0x0008
        /*0034*/ 	.byte	0x00, 0xf5, 0x21, 0x00


	//----- nvinfo : EIATTR_KPARAM_INFO
	.align		4
.L_13:
        /*0038*/ 	.byte	0x04, 0x17
        /*003a*/ 	.short	(.L_15 - .L_14)
.L_14:
        /*003c*/ 	.word	0x00000000
        /*0040*/ 	.short	0x0000
        /*0042*/ 	.short	0x0000
        /*0044*/ 	.byte	0x00, 0xf5, 0x21, 0x00


	//----- nvinfo : EIATTR_SPARSE_MMA_MASK
	.align		4
.L_15:
        /*0048*/ 	.byte	0x03, 0x50
        /*004a*/ 	.short	0x0000


	//----- nvinfo : EIATTR_MAXREG_COUNT
	.align		4
        /*004c*/ 	.byte	0x03, 0x1b
        /*004e*/ 	.short	0x00ff


	//----- nvinfo : EIATTR_MERCURY_ISA_VERSION
	.align		4
        /*0050*/ 	.byte	0x03, 0x5f
        /*0052*/ 	.short	0x0101


	//----- nvinfo : EIATTR_VRC_CTA_INIT_COUNT
	.align		4
        /*0054*/ 	.byte	0x02, 0x4a
	.zero		1
	.zero		1


	//----- nvinfo : EIATTR_EXIT_INSTR_OFFSETS
	.align		4
        /*0058*/ 	.byte	0x04, 0x1c
        /*005a*/ 	.short	(.L_17 - .L_16)


	//   ....[0]....
.L_16:
        /*005c*/ 	.word	0x00000080


	//   ....[1]....
        /*0060*/ 	.word	0x00000170


	//----- nvinfo : EIATTR_CBANK_PARAM_SIZE
	.align		4
.L_17:
        /*0064*/ 	.byte	0x03, 0x19
        /*0066*/ 	.short	0x001c


	//----- nvinfo : EIATTR_PARAM_CBANK
	.align		4
        /*0068*/ 	.byte	0x04, 0x0a
        /*006a*/ 	.short	(.L_19 - .L_18)
	.align		4
.L_18:
        /*006c*/ 	.word	index@(.nv.constant0._Z5myAddPfS_S_i)
        /*0070*/ 	.short	0x0380
        /*0072*/ 	.short	0x001c


	//----- nvinfo : EIATTR_SW_WAR
	.align		4
.L_19:
        /*0074*/ 	.byte	0x04, 0x36
        /*0076*/ 	.short	(.L_21 - .L_20)
.L_20:
        /*0078*/ 	.word	0x00000008
.L_21:


//--------------------- .nv.callgraph             --------------------------
	.section	.nv.callgraph,"",@"SHT_CUDA_CALLGRAPH"
	.align	4
	.sectionentsize	8
	.align		4
        /*0000*/ 	.word	0x00000000
	.align		4
        /*0004*/ 	.word	0xffffffff
	.align		4
        /*0008*/ 	.word	0x00000000
	.align		4
        /*000c*/ 	.word	0xfffffffe
	.align		4
        /*0010*/ 	.word	0x00000000
	.align		4
        /*0014*/ 	.word	0xfffffffd
	.align		4
        /*0018*/ 	.word	0x00000000
	.align		4
        /*001c*/ 	.word	0xfffffffc


//--------------------- .text._Z5myAddPfS_S_i     --------------------------
	.section	.text._Z5myAddPfS_S_i,"ax",@progbits
	.align	128
        .global         _Z5myAddPfS_S_i
        .type           _Z5myAddPfS_S_i,@function
        .size           _Z5myAddPfS_S_i,(.L_x_1 - _Z5myAddPfS_S_i)
        .other          _Z5myAddPfS_S_i,@"STO_CUDA_ENTRY STV_DEFAULT"
_Z5myAddPfS_S_i:
.text._Z5myAddPfS_S_i:
[----:B------:R-:W-:Y:S01]  /*0000*/  LDC R1, c[0x0][0x37c] ;  /* 0x0000df00ff017b82 */ /* 0x000fe20000000800 */
[----:B------:R-:W0:Y:S07]  /*0010*/  S2R R3, SR_TID.X ;  /* 0x0000000000037919 */ /* 0x000e2e0000002100 */
[----:B------:R-:W0:Y:S01]  /*0020*/  S2UR UR4, SR_CTAID.X ;  /* 0x00000000000479c3 */ /* 0x000e220000002500 */
[----:B------:R-:W1:Y:S07]  /*0030*/  LDCU UR5, c[0x0][0x398] ;  /* 0x00007300ff0577ac */ /* 0x000e6e0008000800 */
[----:B------:R-:W0:Y:S02]  /*0040*/  LDC R0, c[0x0][0x360] ;  /* 0x0000d800ff007b82 */ /* 0x000e240000000800 */
[----:B0-----:R-:W-:-:S05]  /*0050*/  IMAD R0, R0, UR4, R3 ;  /* 0x0000000400007c24 */ /* 0x001fca000f8e0203 */
[----:B------:R-:W-:-:S04]  /*0060*/  SHF.L.U32 R9, R0, 0x2, RZ ;  /* 0x0000000200097819 */ /* 0x000fc800000006ff */
[----:B-1----:R-:W-:-:S13]  /*0070*/  ISETP.GE.AND P0, PT, R9, UR5, PT ;  /* 0x0000000509007c0c */ /* 0x002fda000bf06270 */
[----:B------:R-:W-:Y:S05]  /*0080*/  @P0 EXIT ;  /* 0x000000000000094d */ /* 0x000fea0003800000 */
[----:B------:R-:W0:Y:S01]  /*0090*/  LDC.64 R2, c[0x0][0x380] ;  /* 0x0000e000ff027b82 */ /* 0x000e220000000a00 */
[----:B------:R-:W1:Y:S07]  /*00a0*/  LDCU.64 UR4, c[0x0][0x358] ;  /* 0x00006b00ff0477ac */ /* 0x000e6e0008000a00 */
[----:B------:R-:W2:Y:S08]  /*00b0*/  LDC.64 R4, c[0x0][0x388] ;  /* 0x0000e200ff047b82 */ /* 0x000eb00000000a00 */
[----:B------:R-:W3:Y:S01]  /*00c0*/  LDC.64 R6, c[0x0][0x390] ;  /* 0x0000e400ff067b82 */ /* 0x000ee20000000a00 */
[----:B0-----:R-:W-:-:S05]  /*00d0*/  IMAD.WIDE R2, R9, 0x4, R2 ;  /* 0x0000000409027825 */ /* 0x001fca00078e0202 */
[----:B-1----:R-:W4:Y:S01]  /*00e0*/  LDG.E.128 R12, desc[UR4][R2.64] ;  /* 0x00000004020c7981 */ /* 0x002f22000c1e1d00 */
[----:B--2---:R-:W-:-:S05]  /*00f0*/  IMAD.WIDE R4, R9, 0x4, R4 ;  /* 0x0000000409047825 */ /* 0x004fca00078e0204 */
[----:B------:R-:W4:Y:S01]  /*0100*/  LDG.E.128 R16, desc[UR4][R4.64] ;  /* 0x0000000404107981 */ /* 0x000f22000c1e1d00 */
[----:B---3--:R-:W-:-:S04]  /*0110*/  IMAD.WIDE R6, R9, 0x4, R6 ;  /* 0x0000000409067825 */ /* 0x008fc800078e0206 */
[----:B----4-:R-:W-:Y:S01]  /*0120*/  FADD R12, R12, R16 ;  /* 0x000000100c0c7221 */ /* 0x010fe20000000000 */
[----:B------:R-:W-:Y:S01]  /*0130*/  FADD R13, R13, R17 ;  /* 0x000000110d0d7221 */ /* 0x000fe20000000000 */
[----:B------:R-:W-:Y:S01]  /*0140*/  FADD R14, R14, R18 ;  /* 0x000000120e0e7221 */ /* 0x000fe20000000000 */
[----:B------:R-:W-:-:S05]  /*0150*/  FADD R15, R15, R19 ;  /* 0x000000130f0f7221 */ /* 0x000fca0000000000 */
[----:B------:R-:W-:Y:S01]  /*0160*/  STG.E.128 desc[UR4][R6.64], R12 ;  /* 0x0000000c06007986 */ /* 0x000fe2000c101d04 */
[----:B------:R-:W-:Y:S05]  /*0170*/  EXIT ;  /* 0x000000000000794d */ /* 0x000fea0003800000 */
.L_x_0:
[----:B------:R-:W-:-:S00]  /*0180*/  BRA `(.L_x_0) ;  /* 0xfffffffc00fc7947 */ /* 0x000fc0000383ffff */
[----:B------:R-:W-:-:S00]  /*0190*/  NOP ;  /* 0x0000000000007918 */ /* 0x000fc00000000000 */
        /* <DEDUP_REMOVED lines=14> */
.L_x_1:


//--------------------- .nv.shared.reserved.0     --------------------------
	.section	.nv.shared.reserved.0,"aw",@nobits
	.weak		__nv_reservedSMEM_offset_0_alias
	.size		__nv_reservedSMEM_offset_0_alias, 0, 64
	.other		__nv_reservedSMEM_offset_0_alias,@"STO_CUDA_RESERVED_SHARED STV_DEFAULT"
__nv_reservedSMEM_offset_0_alias:
	.zero		0
	.zero		64


//--------------------- .nv.constant0._Z5myAddPfS_S_i --------------------------
	.section	.nv.constant0._Z5myAddPfS_S_i,"a",@progbits
	.sectionflags	@""
	.align	4
.nv.constant0._Z5myAddPfS_S_i:
	.zero		924


//--------------------- SYMBOLS --------------------------

	.type		.nv.reservedSmem.offset0,@object
	.size		.nv.reservedSmem.offset0,0x4
